	.headerflags	@"EF_CUDA_TEXMODE_UNIFIED EF_CUDA_64BIT_ADDRESS EF_CUDA_ACCELERATORS EF_CUDA_SM90 EF_CUDA_VIRTUAL_SM(EF_CUDA_SM90)"
	.elftype	@"ET_EXEC"


//--------------------- .nv.info                  --------------------------
	.section	.nv.info,"",@"SHT_CUDA_INFO"
	.align	4


	//----- nvinfo : EIATTR_REGCOUNT
	.align		4
        /*0000*/ 	.byte	0x04, 0x2f
        /*0002*/ 	.short	(.L_1 - .L_0)
	.align		4
.L_0:
        /*0004*/ 	.word	index@(triton_poi_fused__softmax_1)
        /*0008*/ 	.word	0x00000012


	//----- nvinfo : EIATTR_MIN_STACK_SIZE
	.align		4
.L_1:
        /*000c*/ 	.byte	0x04, 0x12
        /*000e*/ 	.short	(.L_3 - .L_2)
	.align		4
.L_2:
        /*0010*/ 	.word	index@(triton_poi_fused__softmax_1)
        /*0014*/ 	.word	0x00000000


	//----- nvinfo : EIATTR_FRAME_SIZE
	.align		4
.L_3:
        /*0018*/ 	.byte	0x04, 0x11
        /*001a*/ 	.short	(.L_5 - .L_4)
	.align		4
.L_4:
        /*001c*/ 	.word	index@(triton_poi_fused__softmax_1)
        /*0020*/ 	.word	0x00000000


	//----- nvinfo : EIATTR_MIN_STACK_SIZE
	.align		4
.L_5:
        /*0024*/ 	.byte	0x04, 0x12
        /*0026*/ 	.short	(.L_7 - .L_6)
	.align		4
.L_6:
        /*0028*/ 	.word	index@(triton_poi_fused__softmax_1)
        /*002c*/ 	.word	0x00000000
.L_7:


//--------------------- .nv.info.triton_poi_fused__softmax_1 --------------------------
	.section	.nv.info.triton_poi_fused__softmax_1,"",@"SHT_CUDA_INFO"
	.sectionflags	@""
	.align	4


	//----- nvinfo : EIATTR_CUDA_API_VERSION
	.align		4
        /*0000*/ 	.byte	0x04, 0x37
        /*0002*/ 	.short	(.L_9 - .L_8)
.L_8:
        /*0004*/ 	.word	0x0000007c


	//----- nvinfo : EIATTR_KPARAM_INFO
	.align		4
.L_9:
        /*0008*/ 	.byte	0x04, 0x17
        /*000a*/ 	.short	(.L_11 - .L_10)
.L_10:
        /*000c*/ 	.word	0x00000000
        /*0010*/ 	.short	0x0002
        /*0012*/ 	.short	0x0010
        /*0014*/ 	.byte	0x00, 0xf0, 0x11, 0x00


	//----- nvinfo : EIATTR_KPARAM_INFO
	.align		4
.L_11:
        /*0018*/ 	.byte	0x04, 0x17
        /*001a*/ 	.short	(.L_13 - .L_12)
.L_12:
        /*001c*/ 	.word	0x00000000
        /*0020*/ 	.short	0x0001
        /*0022*/ 	.short	0x0008
        /*0024*/ 	.byte	0x00, 0xf4, 0x21, 0x00


	//----- nvinfo : EIATTR_KPARAM_INFO
	.align		4
.L_13:
        /*0028*/ 	.byte	0x04, 0x17
        /*002a*/ 	.short	(.L_15 - .L_14)
.L_14:
        /*002c*/ 	.word	0x00000000
        /*0030*/ 	.short	0x0000
        /*0032*/ 	.short	0x0000
        /*0034*/ 	.byte	0x00, 0xf4, 0x21, 0x00


	//----- nvinfo : EIATTR_SPARSE_MMA_MASK
	.align		4
.L_15:
        /*0038*/ 	.byte	0x03, 0x50
        /*003a*/ 	.short	0x0000


	//----- nvinfo : EIATTR_MAXREG_COUNT
	.align		4
        /*003c*/ 	.byte	0x03, 0x1b
        /*003e*/ 	.short	0x00ff


	//----- nvinfo : EIATTR_EXIT_INSTR_OFFSETS
	.align		4
        /*0040*/ 	.byte	0x04, 0x1c
        /*0042*/ 	.short	(.L_17 - .L_16)


	//   ....[0]....
.L_16:
        /*0044*/ 	.word	0x00000400


	//   ....[1]....
        /*0048*/ 	.word	0x00000420


	//----- nvinfo : EIATTR_REQNTID
	.align		4
.L_17:
        /*004c*/ 	.byte	0x04, 0x10
        /*004e*/ 	.short	(.L_19 - .L_18)
.L_18:
        /*0050*/ 	.word	0x00000080
        /*0054*/ 	.word	0x00000001
        /*0058*/ 	.word	0x00000001


	//----- nvinfo : EIATTR_CBANK_PARAM_SIZE
	.align		4
.L_19:
        /*005c*/ 	.byte	0x03, 0x19
        /*005e*/ 	.short	0x0014


	//----- nvinfo : EIATTR_PARAM_CBANK
	.align		4
        /*0060*/ 	.byte	0x04, 0x0a
        /*0062*/ 	.short	(.L_21 - .L_20)
	.align		4
.L_20:
        /*0064*/ 	.word	index@(.nv.constant0.triton_poi_fused__softmax_1)
        /*0068*/ 	.short	0x0210
        /*006a*/ 	.short	0x0014


	//----- nvinfo : EIATTR_SW_WAR
	.align		4
.L_21:
        /*006c*/ 	.byte	0x04, 0x36
        /*006e*/ 	.short	(.L_23 - .L_22)
.L_22:
        /*0070*/ 	.word	0x00000008
.L_23:


//--------------------- .nv.callgraph             --------------------------
	.section	.nv.callgraph,"",@"SHT_CUDA_CALLGRAPH"
	.align	4
	.sectionentsize	8
	.align		4
        /*0000*/ 	.word	0x00000000
	.align		4
        /*0004*/ 	.word	0xffffffff
	.align		4
        /*0008*/ 	.word	0x00000000
	.align		4
        /*000c*/ 	.word	0xfffffffe
	.align		4
        /*0010*/ 	.word	0x00000000
	.align		4
        /*0014*/ 	.word	0xfffffffd
	.align		4
        /*0018*/ 	.word	0x00000000
	.align		4
        /*001c*/ 	.word	0xfffffffc


//--------------------- .text.triton_poi_fused__softmax_1 --------------------------
	.section	.text.triton_poi_fused__softmax_1,"ax",@progbits
	.align	128
        .global         triton_poi_fused__softmax_1
        .type           triton_poi_fused__softmax_1,@function
        .size           triton_poi_fused__softmax_1,(.L_x_1 - triton_poi_fused__softmax_1)
        .other          triton_poi_fused__softmax_1,@"STO_CUDA_ENTRY STV_DEFAULT"
triton_poi_fused__softmax_1:
.text.triton_poi_fused__softmax_1:
[----:B------:R-:W0:Y:S02]  /*0000*/  LDC R1, c[0x0][0x28] ;  /* 0x00000a00ff017b82 */ /* 0x000e240000000800 */
[----:B------:R-:W1:Y:S01]  /*0010*/  S2R R0, SR_TID.X ;  /* 0x0000000000007919 */ /* 0x000e620000002100 */
[----:B------:R-:W2:Y:S01]  /*0020*/  LDC.64 R2, c[0x0][0x210] ;  /* 0x00008400ff027b82 */ /* 0x000ea20000000a00 */
[----:B------:R-:W-:Y:S01]  /*0030*/  CS2R R14, SRZ ;  /* 0x00000000000e7805 */ /* 0x000fe2000001ff00 */
[----:B------:R-:W-:Y:S01]  /*0040*/  ULDC.64 UR4, c[0x0][0x208] ;  /* 0x0000820000047ab9 */ /* 0x000fe20000000a00 */
[----:B------:R-:W3:Y:S01]  /*0050*/  S2R R5, SR_CTAID.X ;  /* 0x0000000000057919 */ /* 0x000ee20000002500 */
[----:B-1----:R-:W-:Y:S01]  /*0060*/  IMAD.SHL.U32 R0, R0, 0x2, RZ ;  /* 0x0000000200007824 */ /* 0x002fe200078e00ff */
[----:B---3--:R-:W-:-:S04]  /*0070*/  SHF.R.S32.HI R4, RZ, 0x17, R5 ;  /* 0x00000017ff047819 */ /* 0x008fc80000011405 */
[----:B------:R-:W-:Y:S02]  /*0080*/  LOP3.LUT R0, R0, 0xfe, RZ, 0xc0, !PT ;  /* 0x000000fe00007812 */ /* 0x000fe400078ec0ff */
[----:B------:R-:W-:-:S03]  /*0090*/  SGXT R4, R4, 0x1 ;  /* 0x000000010404781a */ /* 0x000fc60000000200 */
[----:B------:R-:W-:-:S05]  /*00a0*/  IMAD R5, R5, 0x100, R0 ;  /* 0x0000010005057824 */ /* 0x000fca00078e0200 */
[----:B------:R-:W-:Y:S02]  /*00b0*/  LEA.HI R4, R4, R5, RZ, 0x2 ;  /* 0x0000000504047211 */ /* 0x000fe400078f10ff */
[----:B------:R-:W-:Y:S02]  /*00c0*/  ISETP.GE.AND P0, PT, R5, 0x100, PT ;  /* 0x000001000500780c */ /* 0x000fe40003f06270 */
[----:B------:R-:W-:-:S05]  /*00d0*/  LOP3.LUT R7, R4, 0xfffffffc, RZ, 0xc0, !PT ;  /* 0xfffffffc04077812 */ /* 0x000fca00078ec0ff */
[----:B--2---:R-:W-:-:S06]  /*00e0*/  IMAD.WIDE R6, R7, 0x4, R2 ;  /* 0x0000000407067825 */ /* 0x004fcc00078e0202 */
[----:B------:R-:W2:Y:S01]  /*00f0*/  @!P0 LDG.E.EL R15, desc[UR4][R6.64] ;  /* 0x00000004060f8981 */ /* 0x000ea2000c2e1900 */
[----:B------:R-:W-:-:S03]  /*0100*/  IMAD.MOV.U32 R0, RZ, RZ, RZ ;  /* 0x000000ffff007224 */ /* 0x000fc600078e00ff */
[----:B------:R-:W3:Y:S01]  /*0110*/  @!P0 LDG.E.EL R14, desc[UR4][R6.64] ;  /* 0x00000004060e8981 */ /* 0x000ee2000c2e1900 */
[----:B------:R-:W-:Y:S01]  /*0120*/  IMAD.MOV.U32 R4, RZ, RZ, RZ ;  /* 0x000000ffff047224 */ /* 0x000fe200078e00ff */
[----:B------:R-:W-:Y:S02]  /*0130*/  CS2R R10, SRZ ;  /* 0x00000000000a7805 */ /* 0x000fe4000001ff00 */
[----:B------:R-:W4:Y:S04]  /*0140*/  @!P0 LDG.E.EL R0, desc[UR4][R6.64+0x4] ;  /* 0x0000040406008981 */ /* 0x000f28000c2e1900 */
[----:B------:R-:W5:Y:S04]  /*0150*/  @!P0 LDG.E.EL R4, desc[UR4][R6.64+0x4] ;  /* 0x0000040406048981 */ /* 0x000f68000c2e1900 */
[----:B------:R-:W5:Y:S04]  /*0160*/  @!P0 LDG.E.EL R10, desc[UR4][R6.64+0x8] ;  /* 0x00000804060a8981 */ /* 0x000f68000c2e1900 */
[----:B------:R-:W5:Y:S01]  /*0170*/  @!P0 LDG.E.EL R11, desc[UR4][R6.64+0x8] ;  /* 0x00000804060b8981 */ /* 0x000f62000c2e1900 */
[----:B------:R-:W-:-:S06]  /*0180*/  CS2R R12, SRZ ;  /* 0x00000000000c7805 */ /* 0x000fcc000001ff00 */
[----:B------:R-:W5:Y:S04]  /*0190*/  @!P0 LDG.E.EL R12, desc[UR4][R6.64+0xc] ;  /* 0x00000c04060c8981 */ /* 0x000f68000c2e1900 */
[----:B------:R-:W5:Y:S01]  /*01a0*/  @!P0 LDG.E.EL R13, desc[UR4][R6.64+0xc] ;  /* 0x00000c04060d8981 */ /* 0x000f62000c2e1900 */
[----:B------:R-:W-:Y:S01]  /*01b0*/  CS2R R8, SRZ ;  /* 0x0000000000087805 */ /* 0x000fe2000001ff00 */
[----:B------:R-:W-:-:S05]  /*01c0*/  IMAD.WIDE R2, R5, 0x4, R2 ;  /* 0x0000000405027825 */ /* 0x000fca00078e0202 */
[----:B------:R1:W5:Y:S02]  /*01d0*/  @!P0 LDG.E.64 R8, desc[UR4][R2.64] ;  /* 0x0000000402088981 */ /* 0x000364000c1e1b00 */
[----:B-1----:R-:W1:Y:S02]  /*01e0*/  LDC.64 R2, c[0x0][0x218] ;  /* 0x00008600ff027b82 */ /* 0x002e640000000a00 */
[----:B-1----:R-:W-:Y:S01]  /*01f0*/  IMAD.WIDE R2, R5, 0x4, R2 ;  /* 0x0000000405027825 */ /* 0x002fe200078e0202 */
[C---:B--2---:R-:W-:Y:S02]  /*0200*/  FSETP.NAN.AND P3, PT, R15.reuse, R15, PT ;  /* 0x0000000f0f00720b */ /* 0x044fe40003f68000 */
[C---:B---3--:R-:W-:Y:S02]  /*0210*/  FSETP.NAN.AND P4, PT, R14.reuse, R14, PT ;  /* 0x0000000e0e00720b */ /* 0x048fe40003f88000 */
[----:B----4-:R-:W-:Y:S02]  /*0220*/  FSETP.GT.AND P1, PT, R15, R0, PT ;  /* 0x000000000f00720b */ /* 0x010fe40003f24000 */
[----:B-----5:R-:W-:-:S07]  /*0230*/  FSETP.GT.AND P2, PT, R14, R4, PT ;  /* 0x000000040e00720b */ /* 0x020fce0003f44000 */
[----:B------:R-:W-:Y:S02]  /*0240*/  @!P3 FSEL R15, R15, R0, P1 ;  /* 0x000000000f0fb208 */ /* 0x000fe40000800000 */
[----:B------:R-:W-:Y:S02]  /*0250*/  @!P4 FSEL R14, R14, R4, P2 ;  /* 0x000000040e0ec208 */ /* 0x000fe40001000000 */
[C---:B------:R-:W-:Y:S02]  /*0260*/  FSETP.GT.AND P1, PT, R15.reuse, R10, PT ;  /* 0x0000000a0f00720b */ /* 0x040fe40003f24000 */
[C---:B------:R-:W-:Y:S02]  /*0270*/  FSETP.GT.AND P2, PT, R14.reuse, R11, PT ;  /* 0x0000000b0e00720b */ /* 0x040fe40003f44000 */
[----:B------:R-:W-:Y:S02]  /*0280*/  FSETP.NAN.AND P3, PT, R15, R15, PT ;  /* 0x0000000f0f00720b */ /* 0x000fe40003f68000 */
[----:B------:R-:W-:-:S07]  /*0290*/  FSETP.NAN.AND P4, PT, R14, R14, PT ;  /* 0x0000000e0e00720b */ /* 0x000fce0003f88000 */
[----:B------:R-:W-:Y:S02]  /*02a0*/  @!P1 FSEL R15, R15, R10, P3 ;  /* 0x0000000a0f0f9208 */ /* 0x000fe40001800000 */
[----:B------:R-:W-:Y:S02]  /*02b0*/  @!P2 FSEL R14, R14, R11, P4 ;  /* 0x0000000b0e0ea208 */ /* 0x000fe40002000000 */
[C---:B------:R-:W-:Y:S02]  /*02c0*/  FSETP.GT.AND P1, PT, R15.reuse, R12, PT ;  /* 0x0000000c0f00720b */ /* 0x040fe40003f24000 */
[C---:B------:R-:W-:Y:S02]  /*02d0*/  FSETP.GT.AND P2, PT, R14.reuse, R13, PT ;  /* 0x0000000d0e00720b */ /* 0x040fe40003f44000 */
[----:B------:R-:W-:Y:S02]  /*02e0*/  FSETP.NAN.AND P3, PT, R15, R15, PT ;  /* 0x0000000f0f00720b */ /* 0x000fe40003f68000 */
[----:B------:R-:W-:-:S07]  /*02f0*/  FSETP.NAN.AND P4, PT, R14, R14, PT ;  /* 0x0000000e0e00720b */ /* 0x000fce0003f88000 */
[----:B------:R-:W-:Y:S02]  /*0300*/  @!P1 FSEL R15, R15, R12, P3 ;  /* 0x0000000c0f0f9208 */ /* 0x000fe40001800000 */
[----:B------:R-:W-:-:S03]  /*0310*/  @!P2 FSEL R14, R14, R13, P4 ;  /* 0x0000000d0e0ea208 */ /* 0x000fc60002000000 */
[----:B------:R-:W-:Y:S02]  /*0320*/  FADD R8, -R15, R8 ;  /* 0x000000080f087221 */ /* 0x000fe40000000100 */
[----:B------:R-:W-:Y:S02]  /*0330*/  FADD R9, -R14, R9 ;  /* 0x000000090e097221 */ /* 0x000fe40000000100 */
[----:B------:R-:W-:Y:S02]  /*0340*/  FMUL R8, R8, 0.5 ;  /* 0x3f00000008087820 */ /* 0x000fe40000400000 */
[----:B------:R-:W-:Y:S02]  /*0350*/  FMUL R9, R9, 0.5 ;  /* 0x3f00000009097820 */ /* 0x000fe40000400000 */
[----:B------:R-:W-:Y:S02]  /*0360*/  FMUL R8, R8, 1.4426950216293334961 ;  /* 0x3fb8aa3b08087820 */ /* 0x000fe40000400000 */
[----:B------:R-:W-:-:S03]  /*0370*/  FMUL R9, R9, 1.4426950216293334961 ;  /* 0x3fb8aa3b09097820 */ /* 0x000fc60000400000 */
[----:B------:R-:W-:Y:S02]  /*0380*/  FSETP.GEU.AND P1, PT, R8, -126, PT ;  /* 0xc2fc00000800780b */ /* 0x000fe40003f2e000 */
[----:B------:R-:W-:-:S11]  /*0390*/  FSETP.GEU.AND P2, PT, R9, -126, PT ;  /* 0xc2fc00000900780b */ /* 0x000fd60003f4e000 */
[----:B------:R-:W-:Y:S02]  /*03a0*/  @!P1 FMUL R8, R8, 0.5 ;  /* 0x3f00000008089820 */ /* 0x000fe40000400000 */
[----:B------:R-:W-:Y:S02]  /*03b0*/  @!P2 FMUL R9, R9, 0.5 ;  /* 0x3f0000000909a820 */ /* 0x000fe40000400000 */
[----:B------:R-:W1:Y:S08]  /*03c0*/  MUFU.EX2 R6, R8 ;  /* 0x0000000800067308 */ /* 0x000e700000000800 */
[----:B------:R-:W2:Y:S01]  /*03d0*/  MUFU.EX2 R7, R9 ;  /* 0x0000000900077308 */ /* 0x000ea20000000800 */
[----:B-1----:R-:W-:Y:S01]  /*03e0*/  @!P1 FMUL R6, R6, R6 ;  /* 0x0000000606069220 */ /* 0x002fe20000400000 */
[----:B--2---:R-:W-:Y:S01]  /*03f0*/  @!P2 FMUL R7, R7, R7 ;  /* 0x000000070707a220 */ /* 0x004fe20000400000 */
[----:B------:R-:W-:Y:S06]  /*0400*/  @P0 EXIT ;  /* 0x000000000000094d */ /* 0x000fec0003800000 */
[----:B------:R-:W-:Y:S01]  /*0410*/  STG.E.64 desc[UR4][R2.64], R6 ;  /* 0x0000000602007986 */ /* 0x000fe2000c101b04 */
[----:B------:R-:W-:Y:S05]  /*0420*/  EXIT ;  /* 0x000000000000794d */ /* 0x000fea0003800000 */
.L_x_0:
[----:B------:R-:W-:-:S00]  /*0430*/  BRA `(.L_x_0) ;  /* 0xfffffffc00fc7947 */ /* 0x000fc0000383ffff */
[----:B------:R-:W-:-:S00]  /*0440*/  NOP ;  /* 0x0000000000007918 */ /* 0x000fc00000000000 */
        /* <DEDUP_REMOVED lines=11> */
.L_x_1:


//--------------------- .nv.constant0.triton_poi_fused__softmax_1 --------------------------
	.section	.nv.constant0.triton_poi_fused__softmax_1,"a",@progbits
	.sectionflags	@""
	.align	4
.nv.constant0.triton_poi_fused__softmax_1:
	.zero		548
